//
// Generated by NVIDIA NVVM Compiler
//
// Compiler Build ID: CL-36424714
// Cuda compilation tools, release 13.0, V13.0.88
// Based on NVVM 20.0.0
//

.version 9.0
.target sm_100
.address_size 64

.global .align 4 .b8 precalc_xorwow_matrix[102400];
.global .align 4 .b8 precalc_xorwow_offset_matrix[102400];
.global .align 4 .b8 mrg32k3aM1[2304];
.global .align 4 .b8 mrg32k3aM2[2304];
.global .align 4 .b8 mrg32k3aM1SubSeq[2016];
.global .align 4 .b8 mrg32k3aM2SubSeq[2016];
.global .align 4 .b8 mrg32k3aM1Seq[2304];
.global .align 4 .b8 mrg32k3aM2Seq[2304];
.const .align 8 .b8 __cr_lgamma_table[72];

.entry _ZN21epigenetic_gol_kernel43_GLOBAL__N__fc5d8939_4_k_cu_fbd2ecca_25722514InitRngsKernelEiP17curandStateXORWOW(
	.param .u32 _ZN21epigenetic_gol_kernel43_GLOBAL__N__fc5d8939_4_k_cu_fbd2ecca_25722514InitRngsKernelEiP17curandStateXORWOW_param_0,
	.param .u64 .ptr .align 1 _ZN21epigenetic_gol_kernel43_GLOBAL__N__fc5d8939_4_k_cu_fbd2ecca_25722514InitRngsKernelEiP17curandStateXORWOW_param_1
)
{
	.reg .pred 	%p<25>;
	.reg .b32 	%r<407>;
	.reg .b64 	%rd<18>;

	ld.param.u32 	%r183, [_ZN21epigenetic_gol_kernel43_GLOBAL__N__fc5d8939_4_k_cu_fbd2ecca_25722514InitRngsKernelEiP17curandStateXORWOW_param_0];
	ld.param.u64 	%rd8, [_ZN21epigenetic_gol_kernel43_GLOBAL__N__fc5d8939_4_k_cu_fbd2ecca_25722514InitRngsKernelEiP17curandStateXORWOW_param_1];
	mov.u32 	%r184, %ctaid.x;
	mov.u32 	%r185, %ntid.x;
	mov.u32 	%r186, %tid.x;
	mad.lo.s32 	%r1, %r184, %r185, %r186;
	setp.ge.s32 	%p1, %r1, %r183;
	@%p1 bra 	$L__BB0_44;
	cvta.to.global.u64 	%rd9, %rd8;
	cvt.s64.s32 	%rd17, %r1;
	mul.wide.s32 	%rd10, %r1, 48;
	add.s64 	%rd2, %rd9, %rd10;
	mov.b32 	%r187, -9920396;
	mov.b32 	%r188, -771510409;
	st.global.v2.u32 	[%rd2], {%r188, %r187};
	mov.b32 	%r189, -123459836;
	mov.b32 	%r190, -308902214;
	st.global.v2.u32 	[%rd2+8], {%r190, %r189};
	mov.b32 	%r191, -127593864;
	mov.b32 	%r192, -589760388;
	st.global.v2.u32 	[%rd2+16], {%r192, %r191};
	setp.eq.s32 	%p2, %r1, 0;
	@%p2 bra 	$L__BB0_43;
	mov.b32 	%r313, 0;
	mov.u64 	%rd12, precalc_xorwow_matrix;
$L__BB0_3:
	and.b64  	%rd4, %rd17, 3;
	setp.eq.s64 	%p3, %rd4, 0;
	@%p3 bra 	$L__BB0_42;
	mul.wide.u32 	%rd11, %r313, 3200;
	add.s64 	%rd5, %rd12, %rd11;
	cvt.u32.u64 	%r3, %rd4;
	mov.b32 	%r314, 0;
$L__BB0_5:
	mov.b32 	%r327, 0;
	mov.u32 	%r328, %r327;
	mov.u32 	%r329, %r327;
	mov.u32 	%r330, %r327;
	mov.u32 	%r331, %r327;
	mov.u32 	%r320, %r327;
$L__BB0_6:
	mul.wide.u32 	%rd13, %r320, 4;
	add.s64 	%rd14, %rd2, %rd13;
	ld.global.u32 	%r11, [%rd14+4];
	shl.b32 	%r12, %r320, 5;
	mov.b32 	%r326, 0;
$L__BB0_7:
	.pragma "nounroll";
	shr.u32 	%r197, %r11, %r326;
	and.b32  	%r198, %r197, 1;
	setp.eq.b32 	%p4, %r198, 1;
	not.pred 	%p5, %p4;
	add.s32 	%r199, %r12, %r326;
	mul.lo.s32 	%r200, %r199, 5;
	mul.wide.u32 	%rd15, %r200, 4;
	add.s64 	%rd6, %rd5, %rd15;
	@%p5 bra 	$L__BB0_9;
	ld.global.u32 	%r201, [%rd6];
	xor.b32  	%r331, %r331, %r201;
	ld.global.u32 	%r202, [%rd6+4];
	xor.b32  	%r330, %r330, %r202;
	ld.global.u32 	%r203, [%rd6+8];
	xor.b32  	%r329, %r329, %r203;
	ld.global.u32 	%r204, [%rd6+12];
	xor.b32  	%r328, %r328, %r204;
	ld.global.u32 	%r205, [%rd6+16];
	xor.b32  	%r327, %r327, %r205;
$L__BB0_9:
	and.b32  	%r207, %r197, 2;
	setp.eq.s32 	%p6, %r207, 0;
	@%p6 bra 	$L__BB0_11;
	ld.global.u32 	%r208, [%rd6+20];
	xor.b32  	%r331, %r331, %r208;
	ld.global.u32 	%r209, [%rd6+24];
	xor.b32  	%r330, %r330, %r209;
	ld.global.u32 	%r210, [%rd6+28];
	xor.b32  	%r329, %r329, %r210;
	ld.global.u32 	%r211, [%rd6+32];
	xor.b32  	%r328, %r328, %r211;
	ld.global.u32 	%r212, [%rd6+36];
	xor.b32  	%r327, %r327, %r212;
$L__BB0_11:
	and.b32  	%r214, %r197, 4;
	setp.eq.s32 	%p7, %r214, 0;
	@%p7 bra 	$L__BB0_13;
	ld.global.u32 	%r215, [%rd6+40];
	xor.b32  	%r331, %r331, %r215;
	ld.global.u32 	%r216, [%rd6+44];
	xor.b32  	%r330, %r330, %r216;
	ld.global.u32 	%r217, [%rd6+48];
	xor.b32  	%r329, %r329, %r217;
	ld.global.u32 	%r218, [%rd6+52];
	xor.b32  	%r328, %r328, %r218;
	ld.global.u32 	%r219, [%rd6+56];
	xor.b32  	%r327, %r327, %r219;
$L__BB0_13:
	and.b32  	%r221, %r197, 8;
	setp.eq.s32 	%p8, %r221, 0;
	@%p8 bra 	$L__BB0_15;
	ld.global.u32 	%r222, [%rd6+60];
	xor.b32  	%r331, %r331, %r222;
	ld.global.u32 	%r223, [%rd6+64];
	xor.b32  	%r330, %r330, %r223;
	ld.global.u32 	%r224, [%rd6+68];
	xor.b32  	%r329, %r329, %r224;
	ld.global.u32 	%r225, [%rd6+72];
	xor.b32  	%r328, %r328, %r225;
	ld.global.u32 	%r226, [%rd6+76];
	xor.b32  	%r327, %r327, %r226;
$L__BB0_15:
	and.b32  	%r228, %r197, 16;
	setp.eq.s32 	%p9, %r228, 0;
	@%p9 bra 	$L__BB0_17;
	ld.global.u32 	%r229, [%rd6+80];
	xor.b32  	%r331, %r331, %r229;
	ld.global.u32 	%r230, [%rd6+84];
	xor.b32  	%r330, %r330, %r230;
	ld.global.u32 	%r231, [%rd6+88];
	xor.b32  	%r329, %r329, %r231;
	ld.global.u32 	%r232, [%rd6+92];
	xor.b32  	%r328, %r328, %r232;
	ld.global.u32 	%r233, [%rd6+96];
	xor.b32  	%r327, %r327, %r233;
$L__BB0_17:
	and.b32  	%r235, %r197, 32;
	setp.eq.s32 	%p10, %r235, 0;
	@%p10 bra 	$L__BB0_19;
	ld.global.u32 	%r236, [%rd6+100];
	xor.b32  	%r331, %r331, %r236;
	ld.global.u32 	%r237, [%rd6+104];
	xor.b32  	%r330, %r330, %r237;
	ld.global.u32 	%r238, [%rd6+108];
	xor.b32  	%r329, %r329, %r238;
	ld.global.u32 	%r239, [%rd6+112];
	xor.b32  	%r328, %r328, %r239;
	ld.global.u32 	%r240, [%rd6+116];
	xor.b32  	%r327, %r327, %r240;
$L__BB0_19:
	and.b32  	%r242, %r197, 64;
	setp.eq.s32 	%p11, %r242, 0;
	@%p11 bra 	$L__BB0_21;
	ld.global.u32 	%r243, [%rd6+120];
	xor.b32  	%r331, %r331, %r243;
	ld.global.u32 	%r244, [%rd6+124];
	xor.b32  	%r330, %r330, %r244;
	ld.global.u32 	%r245, [%rd6+128];
	xor.b32  	%r329, %r329, %r245;
	ld.global.u32 	%r246, [%rd6+132];
	xor.b32  	%r328, %r328, %r246;
	ld.global.u32 	%r247, [%rd6+136];
	xor.b32  	%r327, %r327, %r247;
$L__BB0_21:
	and.b32  	%r249, %r197, 128;
	setp.eq.s32 	%p12, %r249, 0;
	@%p12 bra 	$L__BB0_23;
	ld.global.u32 	%r250, [%rd6+140];
	xor.b32  	%r331, %r331, %r250;
	ld.global.u32 	%r251, [%rd6+144];
	xor.b32  	%r330, %r330, %r251;
	ld.global.u32 	%r252, [%rd6+148];
	xor.b32  	%r329, %r329, %r252;
	ld.global.u32 	%r253, [%rd6+152];
	xor.b32  	%r328, %r328, %r253;
	ld.global.u32 	%r254, [%rd6+156];
	xor.b32  	%r327, %r327, %r254;
$L__BB0_23:
	and.b32  	%r256, %r197, 256;
	setp.eq.s32 	%p13, %r256, 0;
	@%p13 bra 	$L__BB0_25;
	ld.global.u32 	%r257, [%rd6+160];
	xor.b32  	%r331, %r331, %r257;
	ld.global.u32 	%r258, [%rd6+164];
	xor.b32  	%r330, %r330, %r258;
	ld.global.u32 	%r259, [%rd6+168];
	xor.b32  	%r329, %r329, %r259;
	ld.global.u32 	%r260, [%rd6+172];
	xor.b32  	%r328, %r328, %r260;
	ld.global.u32 	%r261, [%rd6+176];
	xor.b32  	%r327, %r327, %r261;
$L__BB0_25:
	and.b32  	%r263, %r197, 512;
	setp.eq.s32 	%p14, %r263, 0;
	@%p14 bra 	$L__BB0_27;
	ld.global.u32 	%r264, [%rd6+180];
	xor.b32  	%r331, %r331, %r264;
	ld.global.u32 	%r265, [%rd6+184];
	xor.b32  	%r330, %r330, %r265;
	ld.global.u32 	%r266, [%rd6+188];
	xor.b32  	%r329, %r329, %r266;
	ld.global.u32 	%r267, [%rd6+192];
	xor.b32  	%r328, %r328, %r267;
	ld.global.u32 	%r268, [%rd6+196];
	xor.b32  	%r327, %r327, %r268;
$L__BB0_27:
	and.b32  	%r270, %r197, 1024;
	setp.eq.s32 	%p15, %r270, 0;
	@%p15 bra 	$L__BB0_29;
	ld.global.u32 	%r271, [%rd6+200];
	xor.b32  	%r331, %r331, %r271;
	ld.global.u32 	%r272, [%rd6+204];
	xor.b32  	%r330, %r330, %r272;
	ld.global.u32 	%r273, [%rd6+208];
	xor.b32  	%r329, %r329, %r273;
	ld.global.u32 	%r274, [%rd6+212];
	xor.b32  	%r328, %r328, %r274;
	ld.global.u32 	%r275, [%rd6+216];
	xor.b32  	%r327, %r327, %r275;
$L__BB0_29:
	and.b32  	%r277, %r197, 2048;
	setp.eq.s32 	%p16, %r277, 0;
	@%p16 bra 	$L__BB0_31;
	ld.global.u32 	%r278, [%rd6+220];
	xor.b32  	%r331, %r331, %r278;
	ld.global.u32 	%r279, [%rd6+224];
	xor.b32  	%r330, %r330, %r279;
	ld.global.u32 	%r280, [%rd6+228];
	xor.b32  	%r329, %r329, %r280;
	ld.global.u32 	%r281, [%rd6+232];
	xor.b32  	%r328, %r328, %r281;
	ld.global.u32 	%r282, [%rd6+236];
	xor.b32  	%r327, %r327, %r282;
$L__BB0_31:
	and.b32  	%r284, %r197, 4096;
	setp.eq.s32 	%p17, %r284, 0;
	@%p17 bra 	$L__BB0_33;
	ld.global.u32 	%r285, [%rd6+240];
	xor.b32  	%r331, %r331, %r285;
	ld.global.u32 	%r286, [%rd6+244];
	xor.b32  	%r330, %r330, %r286;
	ld.global.u32 	%r287, [%rd6+248];
	xor.b32  	%r329, %r329, %r287;
	ld.global.u32 	%r288, [%rd6+252];
	xor.b32  	%r328, %r328, %r288;
	ld.global.u32 	%r289, [%rd6+256];
	xor.b32  	%r327, %r327, %r289;
$L__BB0_33:
	and.b32  	%r291, %r197, 8192;
	setp.eq.s32 	%p18, %r291, 0;
	@%p18 bra 	$L__BB0_35;
	ld.global.u32 	%r292, [%rd6+260];
	xor.b32  	%r331, %r331, %r292;
	ld.global.u32 	%r293, [%rd6+264];
	xor.b32  	%r330, %r330, %r293;
	ld.global.u32 	%r294, [%rd6+268];
	xor.b32  	%r329, %r329, %r294;
	ld.global.u32 	%r295, [%rd6+272];
	xor.b32  	%r328, %r328, %r295;
	ld.global.u32 	%r296, [%rd6+276];
	xor.b32  	%r327, %r327, %r296;
$L__BB0_35:
	and.b32  	%r298, %r197, 16384;
	setp.eq.s32 	%p19, %r298, 0;
	@%p19 bra 	$L__BB0_37;
	ld.global.u32 	%r299, [%rd6+280];
	xor.b32  	%r331, %r331, %r299;
	ld.global.u32 	%r300, [%rd6+284];
	xor.b32  	%r330, %r330, %r300;
	ld.global.u32 	%r301, [%rd6+288];
	xor.b32  	%r329, %r329, %r301;
	ld.global.u32 	%r302, [%rd6+292];
	xor.b32  	%r328, %r328, %r302;
	ld.global.u32 	%r303, [%rd6+296];
	xor.b32  	%r327, %r327, %r303;
$L__BB0_37:
	and.b32  	%r305, %r197, 32768;
	setp.eq.s32 	%p20, %r305, 0;
	@%p20 bra 	$L__BB0_39;
	ld.global.u32 	%r306, [%rd6+300];
	xor.b32  	%r331, %r331, %r306;
	ld.global.u32 	%r307, [%rd6+304];
	xor.b32  	%r330, %r330, %r307;
	ld.global.u32 	%r308, [%rd6+308];
	xor.b32  	%r329, %r329, %r308;
	ld.global.u32 	%r309, [%rd6+312];
	xor.b32  	%r328, %r328, %r309;
	ld.global.u32 	%r310, [%rd6+316];
	xor.b32  	%r327, %r327, %r310;
$L__BB0_39:
	add.s32 	%r326, %r326, 16;
	setp.ne.s32 	%p21, %r326, 32;
	@%p21 bra 	$L__BB0_7;
	mad.lo.s32 	%r311, %r320, -31, %r12;
	add.s32 	%r320, %r311, 1;
	setp.ne.s32 	%p22, %r320, 5;
	@%p22 bra 	$L__BB0_6;
	st.global.u32 	[%rd2+4], %r331;
	st.global.u32 	[%rd2+8], %r330;
	st.global.u32 	[%rd2+12], %r329;
	st.global.u32 	[%rd2+16], %r328;
	st.global.u32 	[%rd2+20], %r327;
	add.s32 	%r314, %r314, 1;
	setp.lt.u32 	%p23, %r314, %r3;
	@%p23 bra 	$L__BB0_5;
$L__BB0_42:
	shr.u64 	%rd7, %rd17, 2;
	add.s32 	%r313, %r313, 1;
	setp.gt.u64 	%p24, %rd17, 3;
	mov.u64 	%rd17, %rd7;
	@%p24 bra 	$L__BB0_3;
$L__BB0_43:
	mov.b32 	%r312, 0;
	st.global.v2.u32 	[%rd2+24], {%r312, %r312};
	st.global.u32 	[%rd2+32], %r312;
	mov.b64 	%rd16, 0;
	st.global.u64 	[%rd2+40], %rd16;
$L__BB0_44:
	ret;

}


// ===== COMPILED SASS (sm_100) =====

	.target	sm_100

	.elftype	@"ET_EXEC"


//--------------------- .note.nv.tkinfo           --------------------------
	.section	.note.nv.tkinfo,"",@"SHT_NOTE"
	.sectionflags	@"SHF_NOTE_NV_TKINFO"
	.tkinfo
        /*0018*/ 	.word	0x00000002
        /*0030*/ 	.string	""
        /*0030*/ 	.string	"ptxas"
        /*0030*/ 	.string	"Cuda compilation tools, release 13.0, V13.0.88"
        /*0030*/ 	.string	"Build cuda_13.0.r13.0/compiler.36424714_0"
        /*0030*/ 	.string	"-arch sm_100 -m 64 "



//--------------------- .note.nv.cuinfo           --------------------------
	.section	.note.nv.cuinfo,"",@"SHT_NOTE"
	.sectionflags	@"SHF_NOTE_NV_CUINFO"
        /*0018*/ 	.short	0x0002
        /*001a*/ 	.short	0x0064
        /*001c*/ 	.short	0x0082
	.zero		2


//--------------------- .nv.info                  --------------------------
	.section	.nv.info,"",@"SHT_CUDA_INFO"
	.align	4


	//----- nvinfo : EIATTR_REGCOUNT
	.align		4
        /*0000*/ 	.byte	0x04, 0x2f
        /*0002*/ 	.short	(.L_10 - .L_9)
	.align		4
.L_9:
        /*0004*/ 	.word	index@(_ZN21epigenetic_gol_kernel43_GLOBAL__N__fc5d8939_4_k_cu_fbd2ecca_25730114InitRngsKernelEiP17curandStateXORWOW)
        /*0008*/ 	.word	0x0000001f


	//----- nvinfo : EIATTR_FRAME_SIZE
	.align		4
.L_10:
        /*000c*/ 	.byte	0x04, 0x11
        /*000e*/ 	.short	(.L_12 - .L_11)
	.align		4
.L_11:
        /*0010*/ 	.word	index@(_ZN21epigenetic_gol_kernel43_GLOBAL__N__fc5d8939_4_k_cu_fbd2ecca_25730114InitRngsKernelEiP17curandStateXORWOW)
        /*0014*/ 	.word	0x00000000


	//----- nvinfo : EIATTR_MIN_STACK_SIZE
	.align		4
.L_12:
        /*0018*/ 	.byte	0x04, 0x12
        /*001a*/ 	.short	(.L_14 - .L_13)
	.align		4
.L_13:
        /*001c*/ 	.word	index@(_ZN21epigenetic_gol_kernel43_GLOBAL__N__fc5d8939_4_k_cu_fbd2ecca_25730114InitRngsKernelEiP17curandStateXORWOW)
        /*0020*/ 	.word	0x00000000
.L_14:


//--------------------- .nv.compat                --------------------------
	.section	.nv.compat,"",@"SHT_CUDA_COMPAT_INFO"
	.align	4
        /*0000*/ 	.byte	0x02, 0x09, 0x00, 0x00, 0x02, 0x02, 0x01, 0x00, 0x02, 0x05, 0x05, 0x00, 0x03, 0x07, 0x01, 0x01
        /*0010*/ 	.byte	0x02, 0x03, 0x00, 0x00, 0x02, 0x06, 0x01, 0x00, 0x04, 0x0b, 0x08, 0x00, 0x09, 0x00, 0x00, 0x00
        /*0020*/ 	.byte	0x00, 0x00, 0x00, 0x00


//--------------------- .nv.info._ZN21epigenetic_gol_kernel43_GLOBAL__N__fc5d8939_4_k_cu_fbd2ecca_25730114InitRngsKernelEiP17curandStateXORWOW --------------------------
	.section	.nv.info._ZN21epigenetic_gol_kernel43_GLOBAL__N__fc5d8939_4_k_cu_fbd2ecca_25730114InitRngsKernelEiP17curandStateXORWOW,"",@"SHT_CUDA_INFO"
	.sectionflags	@""
	.align	4


	//----- nvinfo : EIATTR_CUDA_API_VERSION
	.align		4
        /*0000*/ 	.byte	0x04, 0x37
        /*0002*/ 	.short	(.L_16 - .L_15)
.L_15:
        /*0004*/ 	.word	0x00000082


	//----- nvinfo : EIATTR_KPARAM_INFO
	.align		4
.L_16:
        /*0008*/ 	.byte	0x04, 0x17
        /*000a*/ 	.short	(.L_18 - .L_17)
.L_17:
        /*000c*/ 	.word	0x00000000
        /*0010*/ 	.short	0x0001
        /*0012*/ 	.short	0x0008
        /*0014*/ 	.byte	0x00, 0xf5, 0x21, 0x00


	//----- nvinfo : EIATTR_KPARAM_INFO
	.align		4
.L_18:
        /*0018*/ 	.byte	0x04, 0x17
        /*001a*/ 	.short	(.L_20 - .L_19)
.L_19:
        /*001c*/ 	.word	0x00000000
        /*0020*/ 	.short	0x0000
        /*0022*/ 	.short	0x0000
        /*0024*/ 	.byte	0x00, 0xf0, 0x11, 0x00


	//----- nvinfo : EIATTR_SPARSE_MMA_MASK
	.align		4
.L_20:
        /*0028*/ 	.byte	0x03, 0x50
        /*002a*/ 	.short	0x0000


	//----- nvinfo : EIATTR_MAXREG_COUNT
	.align		4
        /*002c*/ 	.byte	0x03, 0x1b
        /*002e*/ 	.short	0x00ff


	//----- nvinfo : EIATTR_MERCURY_ISA_VERSION
	.align		4
        /*0030*/ 	.byte	0x03, 0x5f
        /*0032*/ 	.short	0x0101


	//----- nvinfo : EIATTR_VRC_CTA_INIT_COUNT
	.align		4
        /*0034*/ 	.byte	0x02, 0x4a
	.zero		1
	.zero		1


	//----- nvinfo : EIATTR_EXIT_INSTR_OFFSETS
	.align		4
        /*0038*/ 	.byte	0x04, 0x1c
        /*003a*/ 	.short	(.L_22 - .L_21)


	//   ....[0]....
.L_21:
        /*003c*/ 	.word	0x00000070


	//   ....[1]....
        /*0040*/ 	.word	0x00000eb0


	//----- nvinfo : EIATTR_CRS_STACK_SIZE
	.align		4
.L_22:
        /*0044*/ 	.byte	0x04, 0x1e
        /*0046*/ 	.short	(.L_24 - .L_23)
.L_23:
        /*0048*/ 	.word	0x00000000


	//----- nvinfo : EIATTR_CBANK_PARAM_SIZE
	.align		4
.L_24:
        /*004c*/ 	.byte	0x03, 0x19
        /*004e*/ 	.short	0x0010


	//----- nvinfo : EIATTR_PARAM_CBANK
	.align		4
        /*0050*/ 	.byte	0x04, 0x0a
        /*0052*/ 	.short	(.L_26 - .L_25)
	.align		4
.L_25:
        /*0054*/ 	.word	index@(.nv.constant0._ZN21epigenetic_gol_kernel43_GLOBAL__N__fc5d8939_4_k_cu_fbd2ecca_25730114InitRngsKernelEiP17curandStateXORWOW)
        /*0058*/ 	.short	0x0380
        /*005a*/ 	.short	0x0010


	//----- nvinfo : EIATTR_SW_WAR
	.align		4
.L_26:
        /*005c*/ 	.byte	0x04, 0x36
        /*005e*/ 	.short	(.L_28 - .L_27)
.L_27:
        /*0060*/ 	.word	0x00000008
.L_28:


//--------------------- .nv.callgraph             --------------------------
	.section	.nv.callgraph,"",@"SHT_CUDA_CALLGRAPH"
	.align	4
	.sectionentsize	8
	.align		4
        /*0000*/ 	.word	0x00000000
	.align		4
        /*0004*/ 	.word	0xffffffff
	.align		4
        /*0008*/ 	.word	0x00000000
	.align		4
        /*000c*/ 	.word	0xfffffffe
	.align		4
        /*0010*/ 	.word	0x00000000
	.align		4
        /*0014*/ 	.word	0xfffffffd
	.align		4
        /*0018*/ 	.word	0x00000000
	.align		4
        /*001c*/ 	.word	0xfffffffc


//--------------------- .nv.constant4             --------------------------
	.section	.nv.constant4,"a",@progbits
	.align	8
	.align		8
.nv.constant4:
        /*0000*/ 	.dword	precalc_xorwow_matrix
	.align		8
        /*0008*/ 	.dword	precalc_xorwow_offset_matrix
	.align		8
        /*0010*/ 	.dword	mrg32k3aM1
	.align		8
        /*0018*/ 	.dword	mrg32k3aM2
	.align		8
        /*0020*/ 	.dword	mrg32k3aM1SubSeq
	.align		8
        /*0028*/ 	.dword	mrg32k3aM2SubSeq
	.align		8
        /*0030*/ 	.dword	mrg32k3aM1Seq
	.align		8
        /*0038*/ 	.dword	mrg32k3aM2Seq


//--------------------- .nv.constant3             --------------------------
	.section	.nv.constant3,"a",@progbits
	.align	8
.nv.constant3:
	.type		__cr_lgamma_table,@object
	.size		__cr_lgamma_table,(.L_8 - __cr_lgamma_table)
__cr_lgamma_table:
        /*0000*/ 	.byte	0x00, 0x00, 0x00, 0x00, 0x00, 0x00, 0x00, 0x00, 0x00, 0x00, 0x00, 0x00, 0x00, 0x00, 0x00, 0x00
        /*0010*/ 	.byte	0xef, 0x39, 0xfa, 0xfe, 0x42, 0x2e, 0xe6, 0x3f, 0x02, 0x20, 0x2a, 0xfa, 0x0b, 0xab, 0xfc, 0x3f
        /*0020*/ 	.byte	0xf9, 0x2c, 0x92, 0x7c, 0xa7, 0x6c, 0x09, 0x40, 0xc9, 0x79, 0x44, 0x3c, 0x64, 0x26, 0x13, 0x40
        /*0030*/ 	.byte	0xca, 0x01, 0xcf, 0x3a, 0x27, 0x51, 0x1a, 0x40, 0x30, 0xcc, 0x2d, 0xf3, 0xe1, 0x0c, 0x21, 0x40
        /*0040*/ 	.byte	0x0d, 0xb7, 0xfc, 0x82, 0x8e, 0x35, 0x25, 0x40
.L_8:


//--------------------- .text._ZN21epigenetic_gol_kernel43_GLOBAL__N__fc5d8939_4_k_cu_fbd2ecca_25730114InitRngsKernelEiP17curandStateXORWOW --------------------------
	.section	.text._ZN21epigenetic_gol_kernel43_GLOBAL__N__fc5d8939_4_k_cu_fbd2ecca_25730114InitRngsKernelEiP17curandStateXORWOW,"ax",@progbits
	.align	128
.text._ZN21epigenetic_gol_kernel43_GLOBAL__N__fc5d8939_4_k_cu_fbd2ecca_25730114InitRngsKernelEiP17curandStateXORWOW:
        .type           _ZN21epigenetic_gol_kernel43_GLOBAL__N__fc5d8939_4_k_cu_fbd2ecca_25730114InitRngsKernelEiP17curandStateXORWOW,@function
        .size           _ZN21epigenetic_gol_kernel43_GLOBAL__N__fc5d8939_4_k_cu_fbd2ecca_25730114InitRngsKernelEiP17curandStateXORWOW,(.L_x_9 - _ZN21epigenetic_gol_kernel43_GLOBAL__N__fc5d8939_4_k_cu_fbd2ecca_25730114InitRngsKernelEiP17curandStateXORWOW)
        .other          _ZN21epigenetic_gol_kernel43_GLOBAL__N__fc5d8939_4_k_cu_fbd2ecca_25730114InitRngsKernelEiP17curandStateXORWOW,@"STO_CUDA_ENTRY STV_DEFAULT"
_ZN21epigenetic_gol_kernel43_GLOBAL__N__fc5d8939_4_k_cu_fbd2ecca_25730114InitRngsKernelEiP17curandStateXORWOW:
[----:B------:R-:W-:Y:S01]  /*0000*/  LDC R1, c[0x0][0x37c] ;  /* 0x0000df00ff017b82 */ /* 0x000fe20000000800 */
[----:B------:R-:W0:Y:S07]  /*0010*/  S2R R0, SR_TID.X ;  /* 0x0000000000007919 */ /* 0x000e2e0000002100 */
[----:B------:R-:W0:Y:S01]  /*0020*/  S2UR UR4, SR_CTAID.X ;  /* 0x00000000000479c3 */ /* 0x000e220000002500 */
[----:B------:R-:W1:Y:S07]  /*0030*/  LDCU UR5, c[0x0][0x380] ;  /* 0x00007000ff0577ac */ /* 0x000e6e0008000800 */
[----:B------:R-:W0:Y:S02]  /*0040*/  LDC R13, c[0x0][0x360] ;  /* 0x0000d800ff0d7b82 */ /* 0x000e240000000800 */
[----:B0-----:R-:W-:-:S05]  /*0050*/  IMAD R13, R13, UR4, R0 ;  /* 0x000000040d0d7c24 */ /* 0x001fca000f8e0200 */
[----:B-1----:R-:W-:-:S13]  /*0060*/  ISETP.GE.AND P0, PT, R13, UR5, PT ;  /* 0x000000050d007c0c */ /* 0x002fda000bf06270 */
[----:B------:R-:W-:Y:S05]  /*0070*/  @P0 EXIT ;  /* 0x000000000000094d */ /* 0x000fea0003800000 */
[----:B------:R-:W0:Y:S01]  /*0080*/  LDC.64 R6, c[0x0][0x388] ;  /* 0x0000e200ff067b82 */ /* 0x000e220000000a00 */
[----:B------:R-:W1:Y:S01]  /*0090*/  LDCU.64 UR4, c[0x0][0x358] ;  /* 0x00006b00ff0477ac */ /* 0x000e620008000a00 */
[----:B------:R-:W-:Y:S01]  /*00a0*/  IMAD.MOV.U32 R2, RZ, RZ, -0x2dfc5089 ;  /* 0xd203af77ff027424 */ /* 0x000fe200078e00ff */
[----:B------:R-:W-:Y:S01]  /*00b0*/  ISETP.NE.AND P0, PT, R13, RZ, PT ;  /* 0x000000ff0d00720c */ /* 0x000fe20003f05270 */
[----:B------:R-:W-:Y:S01]  /*00c0*/  IMAD.MOV.U32 R3, RZ, RZ, -0x975f8c ;  /* 0xff68a074ff037424 */ /* 0x000fe200078e00ff */
[----:B------:R-:W-:Y:S01]  /*00d0*/  BSSY.RECONVERGENT B0, `(.L_x_0) ;  /* 0x00000da000007945 */ /* 0x000fe20003800200 */
[----:B------:R-:W-:Y:S02]  /*00e0*/  IMAD.MOV.U32 R4, RZ, RZ, -0x12697946 ;  /* 0xed9686baff047424 */ /* 0x000fe400078e00ff */
[----:B------:R-:W-:Y:S02]  /*00f0*/  IMAD.MOV.U32 R5, RZ, RZ, -0x75bd8fc ;  /* 0xf8a42704ff057424 */ /* 0x000fe400078e00ff */
[----:B------:R-:W-:-:S02]  /*0100*/  IMAD.MOV.U32 R8, RZ, RZ, -0x23270784 ;  /* 0xdcd8f87cff087424 */ /* 0x000fc400078e00ff */
[----:B------:R-:W-:Y:S02]  /*0110*/  IMAD.MOV.U32 R9, RZ, RZ, -0x79aed88 ;  /* 0xf8651278ff097424 */ /* 0x000fe400078e00ff */
[----:B0-----:R-:W-:-:S05]  /*0120*/  IMAD.WIDE R6, R13, 0x30, R6 ;  /* 0x000000300d067825 */ /* 0x001fca00078e0206 */
[----:B-1----:R0:W-:Y:S04]  /*0130*/  STG.E.64 desc[UR4][R6.64], R2 ;  /* 0x0000000206007986 */ /* 0x0021e8000c101b04 */
[----:B------:R0:W-:Y:S04]  /*0140*/  STG.E.64 desc[UR4][R6.64+0x8], R4 ;  /* 0x0000080406007986 */ /* 0x0001e8000c101b04 */
[----:B------:R0:W-:Y:S01]  /*0150*/  STG.E.64 desc[UR4][R6.64+0x10], R8 ;  /* 0x0000100806007986 */ /* 0x0001e2000c101b04 */
[----:B------:R-:W-:Y:S05]  /*0160*/  @!P0 BRA `(.L_x_1) ;  /* 0x0000000c00408947 */ /* 0x000fea0003800000 */
[----:B------:R-:W-:Y:S01]  /*0170*/  SHF.R.S32.HI R0, RZ, 0x1f, R13 ;  /* 0x0000001fff007819 */ /* 0x000fe2000001140d */
[----:B------:R-:W-:-:S07]  /*0180*/  IMAD.MOV.U32 R12, RZ, RZ, RZ ;  /* 0x000000ffff0c7224 */ /* 0x000fce00078e00ff */
.L_x_7:
[----:B0-----:R-:W-:Y:S01]  /*0190*/  LOP3.LUT R2, R13, 0x3, RZ, 0xc0, !PT ;  /* 0x000000030d027812 */ /* 0x001fe200078ec0ff */
[----:B------:R-:W-:Y:S03]  /*01a0*/  BSSY.RECONVERGENT B1, `(.L_x_2) ;  /* 0x00000c6000017945 */ /* 0x000fe60003800200 */
[----:B------:R-:W-:-:S04]  /*01b0*/  ISETP.NE.U32.AND P0, PT, R2, RZ, PT ;  /* 0x000000ff0200720c */ /* 0x000fc80003f05070 */
[----:B------:R-:W-:-:S13]  /*01c0*/  ISETP.NE.AND.EX P0, PT, RZ, RZ, PT, P0 ;  /* 0x000000ffff00720c */ /* 0x000fda0003f05300 */
[----:B------:R-:W-:Y:S05]  /*01d0*/  @!P0 BRA `(.L_x_3) ;  /* 0x0000000c00088947 */ /* 0x000fea0003800000 */
[----:B------:R-:W0:Y:S01]  /*01e0*/  LDC.64 R8, c[0x4][RZ] ;  /* 0x01000000ff087b82 */ /* 0x000e220000000a00 */
[----:B------:R-:W-:Y:S02]  /*01f0*/  IMAD.MOV.U32 R14, RZ, RZ, RZ ;  /* 0x000000ffff0e7224 */ /* 0x000fe400078e00ff */
[----:B0-----:R-:W-:-:S07]  /*0200*/  IMAD.WIDE.U32 R8, R12, 0xc80, R8 ;  /* 0x00000c800c087825 */ /* 0x001fce00078e0008 */
.L_x_6:
[----:B0-----:R-:W-:Y:S01]  /*0210*/  IMAD.MOV.U32 R15, RZ, RZ, RZ ;  /* 0x000000ffff0f7224 */ /* 0x001fe200078e00ff */
[----:B------:R-:W-:Y:S01]  /*0220*/  CS2R R2, SRZ ;  /* 0x0000000000027805 */ /* 0x000fe2000001ff00 */
[----:B------:R-:W-:Y:S01]  /*0230*/  IMAD.MOV.U32 R17, RZ, RZ, RZ ;  /* 0x000000ffff117224 */ /* 0x000fe200078e00ff */
[----:B------:R-:W-:-:S07]  /*0240*/  CS2R R4, SRZ ;  /* 0x0000000000047805 */ /* 0x000fce000001ff00 */
.L_x_5:
[----:B------:R-:W-:-:S05]  /*0250*/  IMAD.WIDE.U32 R10, R17, 0x4, R6 ;  /* 0x00000004110a7825 */ /* 0x000fca00078e0006 */
[----:B------:R0:W5:Y:S01]  /*0260*/  LDG.E R16, desc[UR4][R10.64+0x4] ;  /* 0x000004040a107981 */ /* 0x000162000c1e1900 */
[----:B------:R-:W-:-:S07]  /*0270*/  IMAD.MOV.U32 R19, RZ, RZ, RZ ;  /* 0x000000ffff137224 */ /* 0x000fce00078e00ff */
.L_x_4:
[----:B-----5:R-:W-:Y:S01]  /*0280*/  SHF.R.U32.HI R24, RZ, R19, R16 ;  /* 0x00000013ff187219 */ /* 0x020fe20000011610 */
[----:B0-----:R-:W-:-:S03]  /*0290*/  IMAD.SHL.U32 R10, R17, 0x20, RZ ;  /* 0x00000020110a7824 */ /* 0x001fc600078e00ff */
[----:B------:R-:W-:Y:S01]  /*02a0*/  LOP3.LUT R11, R24, 0x1, RZ, 0xc0, !PT ;  /* 0x00000001180b7812 */ /* 0x000fe200078ec0ff */
[----:B------:R-:W-:-:S03]  /*02b0*/  IMAD.IADD R10, R10, 0x1, R19 ;  /* 0x000000010a0a7824 */ /* 0x000fc600078e0213 */
[----:B------:R-:W-:Y:S01]  /*02c0*/  ISETP.NE.U32.AND P0, PT, R11, 0x1, PT ;  /* 0x000000010b00780c */ /* 0x000fe20003f05070 */
[----:B------:R-:W-:-:S03]  /*02d0*/  IMAD R11, R10, 0x5, RZ ;  /* 0x000000050a0b7824 */ /* 0x000fc600078e02ff */
[----:B------:R-:W-:Y:S01]  /*02e0*/  R2P PR, R24, 0x7e ;  /* 0x0000007e18007804 */ /* 0x000fe20000000000 */
[----:B------:R-:W-:-:S08]  /*02f0*/  IMAD.WIDE.U32 R10, R11, 0x4, R8 ;  /* 0x000000040b0a7825 */ /* 0x000fd000078e0008 */
[----:B------:R-:W2:Y:S04]  /*0300*/  @!P0 LDG.E R18, desc[UR4][R10.64] ;  /* 0x000000040a128981 */ /* 0x000ea8000c1e1900 */
[----:B------:R-:W3:Y:S04]  /*0310*/  @!P0 LDG.E R20, desc[UR4][R10.64+0x10] ;  /* 0x000010040a148981 */ /* 0x000ee8000c1e1900 */
[----:B------:R-:W4:Y:S04]  /*0320*/  @P1 LDG.E R22, desc[UR4][R10.64+0x14] ;  /* 0x000014040a161981 */ /* 0x000f28000c1e1900 */
[----:B------:R-:W4:Y:S04]  /*0330*/  @P2 LDG.E R26, desc[UR4][R10.64+0x28] ;  /* 0x000028040a1a2981 */ /* 0x000f28000c1e1900 */
[----:B------:R-:W4:Y:S04]  /*0340*/  @!P0 LDG.E R21, desc[UR4][R10.64+0x4] ;  /* 0x000004040a158981 */ /* 0x000f28000c1e1900 */
[----:B------:R-:W4:Y:S04]  /*0350*/  @!P0 LDG.E R23, desc[UR4][R10.64+0xc] ;  /* 0x00000c040a178981 */ /* 0x000f28000c1e1900 */
[----:B------:R-:W4:Y:S04]  /*0360*/  @P1 LDG.E R25, desc[UR4][R10.64+0x18] ;  /* 0x000018040a191981 */ /* 0x000f28000c1e1900 */
[----:B------:R-:W4:Y:S04]  /*0370*/  @P3 LDG.E R28, desc[UR4][R10.64+0x3c] ;  /* 0x00003c040a1c3981 */ /* 0x000f28000c1e1900 */
[----:B------:R-:W4:Y:S01]  /*0380*/  @P6 LDG.E R27, desc[UR4][R10.64+0x7c] ;  /* 0x00007c040a1b6981 */ /* 0x000f22000c1e1900 */
[----:B--2---:R-:W-:-:S03]  /*0390*/  @!P0 LOP3.LUT R15, R15, R18, RZ, 0x3c, !PT ;  /* 0x000000120f0f8212 */ /* 0x004fc600078e3cff */
[----:B------:R-:W2:Y:S01]  /*03a0*/  @!P0 LDG.E R18, desc[UR4][R10.64+0x8] ;  /* 0x000008040a128981 */ /* 0x000ea2000c1e1900 */
[----:B---3--:R-:W-:-:S03]  /*03b0*/  @!P0 LOP3.LUT R3, R3, R20, RZ, 0x3c, !PT ;  /* 0x0000001403038212 */ /* 0x008fc600078e3cff */
[----:B------:R-:W3:Y:S01]  /*03c0*/  @P1 LDG.E R20, desc[UR4][R10.64+0x24] ;  /* 0x000024040a141981 */ /* 0x000ee2000c1e1900 */
[----:B----4-:R-:W-:-:S03]  /*03d0*/  @P1 LOP3.LUT R15, R15, R22, RZ, 0x3c, !PT ;  /* 0x000000160f0f1212 */ /* 0x010fc600078e3cff */
[----:B------:R-:W4:Y:S01]  /*03e0*/  @P2 LDG.E R22, desc[UR4][R10.64+0x38] ;  /* 0x000038040a162981 */ /* 0x000f22000c1e1900 */
[----:B------:R-:W-:-:S03]  /*03f0*/  @P2 LOP3.LUT R15, R15, R26, RZ, 0x3c, !PT ;  /* 0x0000001a0f0f2212 */ /* 0x000fc600078e3cff */
[----:B------:R-:W4:Y:S01]  /*0400*/  @P4 LDG.E R26, desc[UR4][R10.64+0x50] ;  /* 0x000050040a1a4981 */ /* 0x000f22000c1e1900 */
[----:B------:R-:W-:-:S03]  /*0410*/  @!P0 LOP3.LUT R4, R4, R21, RZ, 0x3c, !PT ;  /* 0x0000001504048212 */ /* 0x000fc600078e3cff */
[----:B------:R-:W4:Y:S01]  /*0420*/  @P1 LDG.E R21, desc[UR4][R10.64+0x20] ;  /* 0x000020040a151981 */ /* 0x000f22000c1e1900 */
[----:B------:R-:W-:-:S03]  /*0430*/  @!P0 LOP3.LUT R2, R2, R23, RZ, 0x3c, !PT ;  /* 0x0000001702028212 */ /* 0x000fc600078e3cff */
[----:B------:R-:W4:Y:S01]  /*0440*/  @P2 LDG.E R23, desc[UR4][R10.64+0x2c] ;  /* 0x00002c040a172981 */ /* 0x000f22000c1e1900 */
[----:B------:R-:W-:-:S03]  /*0450*/  @P1 LOP3.LUT R4, R4, R25, RZ, 0x3c, !PT ;  /* 0x0000001904041212 */ /* 0x000fc600078e3cff */
[----:B------:R-:W4:Y:S01]  /*0460*/  @P2 LDG.E R25, desc[UR4][R10.64+0x34] ;  /* 0x000034040a192981 */ /* 0x000f22000c1e1900 */
[----:B--2---:R-:W-:-:S03]  /*0470*/  @!P0 LOP3.LUT R5, R5, R18, RZ, 0x3c, !PT ;  /* 0x0000001205058212 */ /* 0x004fc600078e3cff */
[----:B------:R-:W2:Y:S01]  /*0480*/  @P1 LDG.E R18, desc[UR4][R10.64+0x1c] ;  /* 0x00001c040a121981 */ /* 0x000ea2000c1e1900 */
[----:B---3--:R-:W-:-:S03]  /*0490*/  @P1 LOP3.LUT R3, R3, R20, RZ, 0x3c, !PT ;  /* 0x0000001403031212 */ /* 0x008fc600078e3cff */
[----:B------:R-:W3:Y:S01]  /*04a0*/  @P2 LDG.E R20, desc[UR4][R10.64+0x30] ;  /* 0x000030040a142981 */ /* 0x000ee2000c1e1900 */
[----:B----4-:R-:W-:-:S03]  /*04b0*/  @P2 LOP3.LUT R3, R3, R22, RZ, 0x3c, !PT ;  /* 0x0000001603032212 */ /* 0x010fc600078e3cff */
[----:B------:R-:W4:Y:S01]  /*04c0*/  @P3 LDG.E R22, desc[UR4][R10.64+0x4c] ;  /* 0x00004c040a163981 */ /* 0x000f22000c1e1900 */
[----:B------:R-:W-:-:S04]  /*04d0*/  @P3 LOP3.LUT R15, R15, R28, RZ, 0x3c, !PT ;  /* 0x0000001c0f0f3212 */ /* 0x000fc800078e3cff */
[----:B------:R-:W-:Y:S02]  /*04e0*/  @P4 LOP3.LUT R15, R15, R26, RZ, 0x3c, !PT ;  /* 0x0000001a0f0f4212 */ /* 0x000fe400078e3cff */
[----:B------:R-:W-:Y:S01]  /*04f0*/  @P1 LOP3.LUT R2, R2, R21, RZ, 0x3c, !PT ;  /* 0x0000001502021212 */ /* 0x000fe200078e3cff */
[----:B------:R-:W4:Y:S04]  /*0500*/  @P5 LDG.E R26, desc[UR4][R10.64+0x64] ;  /* 0x000064040a1a5981 */ /* 0x000f28000c1e1900 */
[----:B------:R-:W4:Y:S01]  /*0510*/  @P3 LDG.E R21, desc[UR4][R10.64+0x40] ;  /* 0x000040040a153981 */ /* 0x000f22000c1e1900 */
[----:B------:R-:W-:Y:S02]  /*0520*/  @P2 LOP3.LUT R4, R4, R23, RZ, 0x3c, !PT ;  /* 0x0000001704042212 */ /* 0x000fe400078e3cff */
[----:B------:R-:W-:Y:S01]  /*0530*/  @P2 LOP3.LUT R2, R2, R25, RZ, 0x3c, !PT ;  /* 0x0000001902022212 */ /* 0x000fe200078e3cff */
[----:B------:R-:W4:Y:S04]  /*0540*/  @P3 LDG.E R23, desc[UR4][R10.64+0x48] ;  /* 0x000048040a173981 */ /* 0x000f28000c1e1900 */
[----:B------:R-:W4:Y:S01]  /*0550*/  @P4 LDG.E R25, desc[UR4][R10.64+0x54] ;  /* 0x000054040a194981 */ /* 0x000f22000c1e1900 */
[----:B--2---:R-:W-:-:S03]  /*0560*/  @P1 LOP3.LUT R5, R5, R18, RZ, 0x3c, !PT ;  /* 0x0000001205051212 */ /* 0x004fc600078e3cff */
[----:B------:R-:W2:Y:S01]  /*0570*/  @P3 LDG.E R18, desc[UR4][R10.64+0x44] ;  /* 0x000044040a123981 */ /* 0x000ea2000c1e1900 */
[----:B---3--:R-:W-:-:S03]  /*0580*/  @P2 LOP3.LUT R5, R5, R20, RZ, 0x3c, !PT ;  /* 0x0000001405052212 */ /* 0x008fc600078e3cff */
[----:B------:R-:W3:Y:S01]  /*0590*/  @P4 LDG.E R20, desc[UR4][R10.64+0x58] ;  /* 0x000058040a144981 */ /* 0x000ee2000c1e1900 */
[----:B----4-:R-:W-:-:S03]  /*05a0*/  @P3 LOP3.LUT R3, R3, R22, RZ, 0x3c, !PT ;  /* 0x0000001603033212 */ /* 0x010fc600078e3cff */
[----:B------:R-:W4:Y:S01]  /*05b0*/  @P4 LDG.E R22, desc[UR4][R10.64+0x60] ;  /* 0x000060040a164981 */ /* 0x000f22000c1e1900 */
[----:B------:R-:W-:Y:S02]  /*05c0*/  LOP3.LUT P0, RZ, R24, 0x80, RZ, 0xc0, !PT ;  /* 0x0000008018ff7812 */ /* 0x000fe4000780c0ff */
[----:B------:R-:W-:Y:S02]  /*05d0*/  @P5 LOP3.LUT R15, R15, R26, RZ, 0x3c, !PT ;  /* 0x0000001a0f0f5212 */ /* 0x000fe400078e3cff */
[----:B------:R-:W4:Y:S01]  /*05e0*/  @P6 LDG.E R26, desc[UR4][R10.64+0x78] ;  /* 0x000078040a1a6981 */ /* 0x000f22000c1e1900 */
[----:B------:R-:W-:-:S03]  /*05f0*/  @P3 LOP3.LUT R4, R4, R21, RZ, 0x3c, !PT ;  /* 0x0000001504043212 */ /* 0x000fc600078e3cff */
[----:B------:R-:W4:Y:S01]  /*0600*/  @P4 LDG.E R21, desc[UR4][R10.64+0x5c] ;  /* 0x00005c040a154981 */ /* 0x000f22000c1e1900 */
[----:B------:R-:W-:-:S03]  /*0610*/  @P3 LOP3.LUT R2, R2, R23, RZ, 0x3c, !PT ;  /* 0x0000001702023212 */ /* 0x000fc600078e3cff */
[----:B------:R-:W4:Y:S01]  /*0620*/  @P5 LDG.E R23, desc[UR4][R10.64+0x68] ;  /* 0x000068040a175981 */ /* 0x000f22000c1e1900 */
[----:B------:R-:W-:-:S03]  /*0630*/  @P4 LOP3.LUT R4, R4, R25, RZ, 0x3c, !PT ;  /* 0x0000001904044212 */ /* 0x000fc600078e3cff */
[----:B------:R-:W4:Y:S01]  /*0640*/  @P5 LDG.E R25, desc[UR4][R10.64+0x70] ;  /* 0x000070040a195981 */ /* 0x000f22000c1e1900 */
[----:B--2---:R-:W-:-:S03]  /*0650*/  @P3 LOP3.LUT R5, R5, R18, RZ, 0x3c, !PT ;  /* 0x0000001205053212 */ /* 0x004fc600078e3cff */
[----:B------:R-:W2:Y:S01]  /*0660*/  @P5 LDG.E R18, desc[UR4][R10.64+0x6c] ;  /* 0x00006c040a125981 */ /* 0x000ea2000c1e1900 */
[----:B---3--:R-:W-:-:S03]  /*0670*/  @P4 LOP3.LUT R5, R5, R20, RZ, 0x3c, !PT ;  /* 0x0000001405054212 */ /* 0x008fc600078e3cff */
[----:B------:R-:W3:Y:S01]  /*0680*/  @P5 LDG.E R20, desc[UR4][R10.64+0x74] ;  /* 0x000074040a145981 */ /* 0x000ee2000c1e1900 */
[----:B----4-:R-:W-:-:S03]  /*0690*/  @P4 LOP3.LUT R3, R3, R22, RZ, 0x3c, !PT ;  /* 0x0000001603034212 */ /* 0x010fc600078e3cff */
[----:B------:R-:W4:Y:S01]  /*06a0*/  @P0 LDG.E R22, desc[UR4][R10.64+0x8c] ;  /* 0x00008c040a160981 */ /* 0x000f22000c1e1900 */
[----:B------:R-:W-:-:S03]  /*06b0*/  @P6 LOP3.LUT R15, R15, R26, RZ, 0x3c, !PT ;  /* 0x0000001a0f0f6212 */ /* 0x000fc600078e3cff */
        /* <DEDUP_REMOVED lines=13> */
[----:B------:R-:W-:Y:S02]  /*0790*/  @P6 LOP3.LUT R4, R4, R27, RZ, 0x3c, !PT ;  /* 0x0000001b04046212 */ /* 0x000fe400078e3cff */
[----:B------:R-:W-:Y:S02]  /*07a0*/  @P6 LOP3.LUT R2, R2, R21, RZ, 0x3c, !PT ;  /* 0x0000001502026212 */ /* 0x000fe400078e3cff */
[----:B------:R-:W-:Y:S02]  /*07b0*/  @P0 LOP3.LUT R4, R4, R23, RZ, 0x3c, !PT ;  /* 0x0000001704040212 */ /* 0x000fe400078e3cff */
[----:B------:R-:W-:Y:S02]  /*07c0*/  @P0 LOP3.LUT R2, R2, R25, RZ, 0x3c, !PT ;  /* 0x0000001902020212 */ /* 0x000fe400078e3cff */
[----:B--2---:R-:W-:Y:S02]  /*07d0*/  @P6 LOP3.LUT R5, R5, R18, RZ, 0x3c, !PT ;  /* 0x0000001205056212 */ /* 0x004fe400078e3cff */
[----:B---3--:R-:W-:-:S02]  /*07e0*/  @P6 LOP3.LUT R3, R3, R20, RZ, 0x3c, !PT ;  /* 0x0000001403036212 */ /* 0x008fc400078e3cff */
[----:B----4-:R-:W-:Y:S02]  /*07f0*/  @P0 LOP3.LUT R5, R5, R22, RZ, 0x3c, !PT ;  /* 0x0000001605050212 */ /* 0x010fe400078e3cff */
[----:B------:R-:W-:Y:S02]  /*0800*/  @P0 LOP3.LUT R3, R3, R26, RZ, 0x3c, !PT ;  /* 0x0000001a03030212 */ /* 0x000fe400078e3cff */
[----:B------:R-:W-:-:S13]  /*0810*/  R2P PR, R24.B1, 0x7f ;  /* 0x0000007f18007804 */ /* 0x000fda0000001000 */
[----:B------:R-:W2:Y:S04]  /*0820*/  @P0 LDG.E R18, desc[UR4][R10.64+0xa0] ;  /* 0x0000a0040a120981 */ /* 0x000ea8000c1e1900 */
[----:B------:R-:W3:Y:S04]  /*0830*/  @P1 LDG.E R22, desc[UR4][R10.64+0xb4] ;  /* 0x0000b4040a161981 */ /* 0x000ee8000c1e1900 */
[----:B------:R-:W4:Y:S04]  /*0840*/  @P2 LDG.E R26, desc[UR4][R10.64+0xc8] ;  /* 0x0000c8040a1a2981 */ /* 0x000f28000c1e1900 */
[----:B------:R-:W4:Y:S04]  /*0850*/  @P3 LDG.E R28, desc[UR4][R10.64+0xdc] ;  /* 0x0000dc040a1c3981 */ /* 0x000f28000c1e1900 */
[----:B------:R-:W4:Y:S04]  /*0860*/  @P0 LDG.E R23, desc[UR4][R10.64+0xa4] ;  /* 0x0000a4040a170981 */ /* 0x000f28000c1e1900 */
[----:B------:R-:W4:Y:S04]  /*0870*/  @P0 LDG.E R20, desc[UR4][R10.64+0xa8] ;  /* 0x0000a8040a140981 */ /* 0x000f28000c1e1900 */
[----:B------:R-:W4:Y:S04]  /*0880*/  @P4 LDG.E R25, desc[UR4][R10.64+0xf0] ;  /* 0x0000f0040a194981 */ /* 0x000f28000c1e1900 */
        /* <DEDUP_REMOVED lines=21> */
[----:B------:R-:W-:Y:S02]  /*09e0*/  LOP3.LUT P0, RZ, R24, 0x8000, RZ, 0xc0, !PT ;  /* 0x0000800018ff7812 */ /* 0x000fe4000780c0ff */
[----:B----4-:R-:W-:Y:S01]  /*09f0*/  @P5 LOP3.LUT R15, R15, R26, RZ, 0x3c, !PT ;  /* 0x0000001a0f0f5212 */ /* 0x010fe200078e3cff */
[----:B------:R-:W4:Y:S04]  /*0a00*/  @P3 LDG.E R24, desc[UR4][R10.64+0xe4] ;  /* 0x0000e4040a183981 */ /* 0x000f28000c1e1900 */
[----:B------:R-:W2:Y:S01]  /*0a10*/  @P6 LDG.E R26, desc[UR4][R10.64+0x118] ;  /* 0x000118040a1a6981 */ /* 0x000ea2000c1e1900 */
        /* <DEDUP_REMOVED lines=8> */
[----:B---3--:R-:W-:-:S03]  /*0aa0*/  @P2 LOP3.LUT R3, R3, R22, RZ, 0x3c, !PT ;  /* 0x0000001603032212 */ /* 0x008fc600078e3cff */
[----:B------:R-:W3:Y:S01]  /*0ab0*/  @P4 LDG.E R22, desc[UR4][R10.64+0x100] ;  /* 0x000100040a164981 */ /* 0x000ee2000c1e1900 */
[----:B--2---:R-:W-:-:S03]  /*0ac0*/  @P6 LOP3.LUT R15, R15, R26, RZ, 0x3c, !PT ;  /* 0x0000001a0f0f6212 */ /* 0x004fc600078e3cff */
[----:B------:R-:W2:Y:S01]  /*0ad0*/  @P0 LDG.E R26, desc[UR4][R10.64+0x12c] ;  /* 0x00012c040a1a0981 */ /* 0x000ea2000c1e1900 */
[----:B----4-:R-:W-:-:S03]  /*0ae0*/  @P2 LOP3.LUT R2, R2, R23, RZ, 0x3c, !PT ;  /* 0x0000001702022212 */ /* 0x010fc600078e3cff */
[----:B------:R-:W4:Y:S01]  /*0af0*/  @P4 LDG.E R23, desc[UR4][R10.64+0xfc] ;  /* 0x0000fc040a174981 */ /* 0x000f22000c1e1900 */
[----:B------:R-:W-:-:S03]  /*0b00*/  @P2 LOP3.LUT R5, R5, R20, RZ, 0x3c, !PT ;  /* 0x0000001405052212 */ /* 0x000fc600078e3cff */
[----:B------:R-:W4:Y:S01]  /*0b10*/  @P4 LDG.E R20, desc[UR4][R10.64+0xf8] ;  /* 0x0000f8040a144981 */ /* 0x000f22000c1e1900 */
[----:B------:R-:W-:Y:S02]  /*0b20*/  @P3 LOP3.LUT R2, R2, R27, RZ, 0x3c, !PT ;  /* 0x0000001b02023212 */ /* 0x000fe400078e3cff */
[----:B------:R-:W-:Y:S01]  /*0b30*/  @P3 LOP3.LUT R4, R4, R25, RZ, 0x3c, !PT ;  /* 0x0000001904043212 */ /* 0x000fe200078e3cff */
[----:B------:R-:W4:Y:S01]  /*0b40*/  @P5 LDG.E R27, desc[UR4][R10.64+0x110] ;  /* 0x000110040a1b5981 */ /* 0x000f22000c1e1900 */
[----:B------:R-:W-:-:S03]  /*0b50*/  @P3 LOP3.LUT R5, R5, R24, RZ, 0x3c, !PT ;  /* 0x0000001805053212 */ /* 0x000fc600078e3cff */
[----:B------:R-:W4:Y:S04]  /*0b60*/  @P5 LDG.E R25, desc[UR4][R10.64+0x108] ;  /* 0x000108040a195981 */ /* 0x000f28000c1e1900 */
        /* <DEDUP_REMOVED lines=19> */
[----:B------:R-:W-:-:S05]  /*0ca0*/  VIADD R19, R19, 0x10 ;  /* 0x0000001013137836 */ /* 0x000fca0000000000 */
[----:B------:R-:W-:Y:S02]  /*0cb0*/  ISETP.NE.AND P1, PT, R19, 0x20, PT ;  /* 0x000000201300780c */ /* 0x000fe40003f25270 */
[----:B------:R-:W-:Y:S02]  /*0cc0*/  @P5 LOP3.LUT R3, R3, R18, RZ, 0x3c, !PT ;  /* 0x0000001203035212 */ /* 0x000fe400078e3cff */
[----:B------:R-:W-:Y:S02]  /*0cd0*/  @P6 LOP3.LUT R4, R4, R21, RZ, 0x3c, !PT ;  /* 0x0000001504046212 */ /* 0x000fe400078e3cff */
[----:B---3--:R-:W-:-:S04]  /*0ce0*/  @P6 LOP3.LUT R3, R3, R22, RZ, 0x3c, !PT ;  /* 0x0000001603036212 */ /* 0x008fc800078e3cff */
[----:B--2---:R-:W-:Y:S02]  /*0cf0*/  @P0 LOP3.LUT R3, R3, R26, RZ, 0x3c, !PT ;  /* 0x0000001a03030212 */ /* 0x004fe400078e3cff */
[----:B----4-:R-:W-:Y:S02]  /*0d00*/  @P6 LOP3.LUT R2, R2, R23, RZ, 0x3c, !PT ;  /* 0x0000001702026212 */ /* 0x010fe400078e3cff */
[----:B------:R-:W-:Y:S02]  /*0d10*/  @P6 LOP3.LUT R5, R5, R20, RZ, 0x3c, !PT ;  /* 0x0000001405056212 */ /* 0x000fe400078e3cff */
[----:B------:R-:W-:Y:S02]  /*0d20*/  @P0 LOP3.LUT R2, R2, R27, RZ, 0x3c, !PT ;  /* 0x0000001b02020212 */ /* 0x000fe400078e3cff */
[----:B------:R-:W-:Y:S02]  /*0d30*/  @P0 LOP3.LUT R4, R4, R25, RZ, 0x3c, !PT ;  /* 0x0000001904040212 */ /* 0x000fe400078e3cff */
[----:B------:R-:W-:Y:S01]  /*0d40*/  @P0 LOP3.LUT R5, R5, R24, RZ, 0x3c, !PT ;  /* 0x0000001805050212 */ /* 0x000fe200078e3cff */
[----:B------:R-:W-:Y:S06]  /*0d50*/  @P1 BRA `(.L_x_4) ;  /* 0xfffffff400481947 */ /* 0x000fec000383ffff */
[----:B------:R-:W-:-:S05]  /*0d60*/  VIADD R17, R17, 0x1 ;  /* 0x0000000111117836 */ /* 0x000fca0000000000 */
[----:B------:R-:W-:-:S13]  /*0d70*/  ISETP.NE.AND P0, PT, R17, 0x5, PT ;  /* 0x000000051100780c */ /* 0x000fda0003f05270 */
[----:B------:R-:W-:Y:S05]  /*0d80*/  @P0 BRA `(.L_x_5) ;  /* 0xfffffff400300947 */ /* 0x000fea000383ffff */
[----:B------:R0:W-:Y:S01]  /*0d90*/  STG.E.64 desc[UR4][R6.64+0x8], R4 ;  /* 0x0000080406007986 */ /* 0x0001e2000c101b04 */
[----:B------:R-:W-:Y:S01]  /*0da0*/  VIADD R14, R14, 0x1 ;  /* 0x000000010e0e7836 */ /* 0x000fe20000000000 */
[----:B------:R-:W-:Y:S02]  /*0db0*/  LOP3.LUT R11, R13, 0x3, RZ, 0xc0, !PT ;  /* 0x000000030d0b7812 */ /* 0x000fe400078ec0ff */
[----:B------:R0:W-:Y:S02]  /*0dc0*/  STG.E.64 desc[UR4][R6.64+0x10], R2 ;  /* 0x0000100206007986 */ /* 0x0001e4000c101b04 */
[----:B------:R-:W-:Y:S02]  /*0dd0*/  ISETP.GE.U32.AND P0, PT, R14, R11, PT ;  /* 0x0000000b0e00720c */ /* 0x000fe40003f06070 */
[----:B------:R0:W-:Y:S11]  /*0de0*/  STG.E desc[UR4][R6.64+0x4], R15 ;  /* 0x0000040f06007986 */ /* 0x0001f6000c101904 */
[----:B------:R-:W-:Y:S05]  /*0df0*/  @!P0 BRA `(.L_x_6) ;  /* 0xfffffff400048947 */ /* 0x000fea000383ffff */
.L_x_3:
[----:B------:R-:W-:Y:S05]  /*0e00*/  BSYNC.RECONVERGENT B1 ;  /* 0x0000000000017941 */ /* 0x000fea0003800200 */
.L_x_2:
[C---:B------:R-:W-:Y:S01]  /*0e10*/  ISETP.GT.U32.AND P0, PT, R13.reuse, 0x3, PT ;  /* 0x000000030d00780c */ /* 0x040fe20003f04070 */
[----:B------:R-:W-:Y:S01]  /*0e20*/  VIADD R12, R12, 0x1 ;  /* 0x000000010c0c7836 */ /* 0x000fe20000000000 */
[--C-:B------:R-:W-:Y:S02]  /*0e30*/  SHF.R.U64 R13, R13, 0x2, R0.reuse ;  /* 0x000000020d0d7819 */ /* 0x100fe40000001200 */
[----:B------:R-:W-:Y:S02]  /*0e40*/  ISETP.GT.U32.AND.EX P0, PT, R0, RZ, PT, P0 ;  /* 0x000000ff0000720c */ /* 0x000fe40003f04100 */
[----:B------:R-:W-:-:S11]  /*0e50*/  SHF.R.U32.HI R0, RZ, 0x2, R0 ;  /* 0x00000002ff007819 */ /* 0x000fd60000011600 */
[----:B------:R-:W-:Y:S05]  /*0e60*/  @P0 BRA `(.L_x_7) ;  /* 0xfffffff000c80947 */ /* 0x000fea000383ffff */
.L_x_1:
[----:B------:R-:W-:Y:S05]  /*0e70*/  BSYNC.RECONVERGENT B0 ;  /* 0x0000000000007941 */ /* 0x000fea0003800200 */
.L_x_0:
[----:B------:R-:W-:Y:S04]  /*0e80*/  STG.E.64 desc[UR4][R6.64+0x18], RZ ;  /* 0x000018ff06007986 */ /* 0x000fe8000c101b04 */
[----:B------:R-:W-:Y:S04]  /*0e90*/  STG.E desc[UR4][R6.64+0x20], RZ ;  /* 0x000020ff06007986 */ /* 0x000fe8000c101904 */
[----:B------:R-:W-:Y:S01]  /*0ea0*/  STG.E.64 desc[UR4][R6.64+0x28], RZ ;  /* 0x000028ff06007986 */ /* 0x000fe2000c101b04 */
[----:B------:R-:W-:Y:S05]  /*0eb0*/  EXIT ;  /* 0x000000000000794d */ /* 0x000fea0003800000 */
.L_x_8:
[----:B------:R-:W-:-:S00]  /*0ec0*/  BRA `(.L_x_8) ;  /* 0xfffffffc00fc7947 */ /* 0x000fc0000383ffff */
[----:B------:R-:W-:-:S00]  /*0ed0*/  NOP ;  /* 0x0000000000007918 */ /* 0x000fc00000000000 */
        /* <DEDUP_REMOVED lines=10> */
.L_x_9:


//--------------------- .nv.global.init           --------------------------
	.section	.nv.global.init,"aw",@progbits
	.align	4
.nv.global.init:
	.type		mrg32k3aM1SubSeq,@object
	.size		mrg32k3aM1SubSeq,(mrg32k3aM2SubSeq - mrg32k3aM1SubSeq)
mrg32k3aM1SubSeq:
        /*0000*/ 	.byte	0x0b, 0xcc, 0xee, 0x04, 0x73, 0x29, 0x8b, 0x6f, 0xf6, 0x53, 0x03, 0xf6, 0x23, 0xf6, 0xea, 0xda
        /* <DEDUP_REMOVED lines=125> */
	.type		mrg32k3aM2SubSeq,@object
	.size		mrg32k3aM2SubSeq,(mrg32k3aM1 - mrg32k3aM2SubSeq)
mrg32k3aM2SubSeq:
        /* <DEDUP_REMOVED lines=126> */
	.type		mrg32k3aM1,@object
	.size		mrg32k3aM1,(mrg32k3aM1Seq - mrg32k3aM1)
mrg32k3aM1:
        /* <DEDUP_REMOVED lines=144> */
	.type		mrg32k3aM1Seq,@object
	.size		mrg32k3aM1Seq,(mrg32k3aM2 - mrg32k3aM1Seq)
mrg32k3aM1Seq:
        /* <DEDUP_REMOVED lines=144> */
	.type		mrg32k3aM2,@object
	.size		mrg32k3aM2,(mrg32k3aM2Seq - mrg32k3aM2)
mrg32k3aM2:
        /* <DEDUP_REMOVED lines=144> */
	.type		mrg32k3aM2Seq,@object
	.size		mrg32k3aM2Seq,(precalc_xorwow_matrix - mrg32k3aM2Seq)
mrg32k3aM2Seq:
        /* <DEDUP_REMOVED lines=144> */
	.type		precalc_xorwow_matrix,@object
	.size		precalc_xorwow_matrix,(precalc_xorwow_offset_matrix - precalc_xorwow_matrix)
precalc_xorwow_matrix:
        /* <DEDUP_REMOVED lines=6400> */
	.type		precalc_xorwow_offset_matrix,@object
	.size		precalc_xorwow_offset_matrix,(.L_1 - precalc_xorwow_offset_matrix)
precalc_xorwow_offset_matrix:
        /* <DEDUP_REMOVED lines=6400> */
.L_1:


//--------------------- .nv.shared.reserved.0     --------------------------
	.section	.nv.shared.reserved.0,"aw",@nobits
	.weak		__nv_reservedSMEM_offset_0_alias
	.size		__nv_reservedSMEM_offset_0_alias, 0, 64
	.other		__nv_reservedSMEM_offset_0_alias,@"STO_CUDA_RESERVED_SHARED STV_DEFAULT"
__nv_reservedSMEM_offset_0_alias:
	.zero		0
	.zero		64


//--------------------- .nv.constant0._ZN21epigenetic_gol_kernel43_GLOBAL__N__fc5d8939_4_k_cu_fbd2ecca_25730114InitRngsKernelEiP17curandStateXORWOW --------------------------
	.section	.nv.constant0._ZN21epigenetic_gol_kernel43_GLOBAL__N__fc5d8939_4_k_cu_fbd2ecca_25730114InitRngsKernelEiP17curandStateXORWOW,"a",@progbits
	.sectionflags	@""
	.align	4
.nv.constant0._ZN21epigenetic_gol_kernel43_GLOBAL__N__fc5d8939_4_k_cu_fbd2ecca_25730114InitRngsKernelEiP17curandStateXORWOW:
	.zero		912


//--------------------- SYMBOLS --------------------------

	.type		.nv.reservedSmem.offset0,@object
	.size		.nv.reservedSmem.offset0,0x4
